//
// Generated by NVIDIA NVVM Compiler
//
// Compiler Build ID: CL-36424714
// Cuda compilation tools, release 13.0, V13.0.88
// Based on NVVM 20.0.0
//

.version 9.0
.target sm_100
.address_size 64

	// .globl	_Z19forward_pass_kernelPfS_S_S_S_S_
// _ZZ19forward_pass_kernelPfS_S_S_S_S_E18hidden_activations has been demoted

.visible .entry _Z19forward_pass_kernelPfS_S_S_S_S_(
	.param .u64 .ptr .align 1 _Z19forward_pass_kernelPfS_S_S_S_S__param_0,
	.param .u64 .ptr .align 1 _Z19forward_pass_kernelPfS_S_S_S_S__param_1,
	.param .u64 .ptr .align 1 _Z19forward_pass_kernelPfS_S_S_S_S__param_2,
	.param .u64 .ptr .align 1 _Z19forward_pass_kernelPfS_S_S_S_S__param_3,
	.param .u64 .ptr .align 1 _Z19forward_pass_kernelPfS_S_S_S_S__param_4,
	.param .u64 .ptr .align 1 _Z19forward_pass_kernelPfS_S_S_S_S__param_5
)
{
	.reg .pred 	%p<3>;
	.reg .b32 	%r<5>;
	.reg .b32 	%f<34>;
	.reg .b64 	%rd<17>;
	// demoted variable
	.shared .align 4 .b8 _ZZ19forward_pass_kernelPfS_S_S_S_S_E18hidden_activations[20];
	ld.param.u64 	%rd1, [_Z19forward_pass_kernelPfS_S_S_S_S__param_0];
	ld.param.u64 	%rd2, [_Z19forward_pass_kernelPfS_S_S_S_S__param_1];
	ld.param.u64 	%rd3, [_Z19forward_pass_kernelPfS_S_S_S_S__param_2];
	ld.param.u64 	%rd4, [_Z19forward_pass_kernelPfS_S_S_S_S__param_3];
	ld.param.u64 	%rd5, [_Z19forward_pass_kernelPfS_S_S_S_S__param_4];
	ld.param.u64 	%rd6, [_Z19forward_pass_kernelPfS_S_S_S_S__param_5];
	mov.u32 	%r1, %tid.x;
	setp.gt.u32 	%p1, %r1, 4;
	@%p1 bra 	$L__BB0_2;
	cvta.to.global.u64 	%rd7, %rd3;
	cvta.to.global.u64 	%rd8, %rd1;
	cvta.to.global.u64 	%rd9, %rd2;
	shl.b32 	%r2, %r1, 2;
	ld.global.f32 	%f1, [%rd8];
	mul.wide.u32 	%rd10, %r2, 4;
	add.s64 	%rd11, %rd9, %rd10;
	ld.global.f32 	%f2, [%rd11];
	fma.rn.f32 	%f3, %f1, %f2, 0f00000000;
	ld.global.f32 	%f4, [%rd8+4];
	ld.global.f32 	%f5, [%rd11+4];
	fma.rn.f32 	%f6, %f4, %f5, %f3;
	ld.global.f32 	%f7, [%rd8+8];
	ld.global.f32 	%f8, [%rd11+8];
	fma.rn.f32 	%f9, %f7, %f8, %f6;
	ld.global.f32 	%f10, [%rd8+12];
	ld.global.f32 	%f11, [%rd11+12];
	fma.rn.f32 	%f12, %f10, %f11, %f9;
	mul.wide.u32 	%rd12, %r1, 4;
	add.s64 	%rd13, %rd7, %rd12;
	ld.global.f32 	%f13, [%rd13];
	add.f32 	%f14, %f12, %f13;
	max.f32 	%f15, %f14, 0f00000000;
	mov.u32 	%r3, _ZZ19forward_pass_kernelPfS_S_S_S_S_E18hidden_activations;
	add.s32 	%r4, %r3, %r2;
	st.shared.f32 	[%r4], %f15;
$L__BB0_2:
	bar.sync 	0;
	setp.ne.s32 	%p2, %r1, 0;
	@%p2 bra 	$L__BB0_4;
	cvta.to.global.u64 	%rd14, %rd4;
	ld.shared.f32 	%f16, [_ZZ19forward_pass_kernelPfS_S_S_S_S_E18hidden_activations];
	ld.global.f32 	%f17, [%rd14];
	fma.rn.f32 	%f18, %f16, %f17, 0f00000000;
	ld.shared.f32 	%f19, [_ZZ19forward_pass_kernelPfS_S_S_S_S_E18hidden_activations+4];
	ld.global.f32 	%f20, [%rd14+4];
	fma.rn.f32 	%f21, %f19, %f20, %f18;
	ld.shared.f32 	%f22, [_ZZ19forward_pass_kernelPfS_S_S_S_S_E18hidden_activations+8];
	ld.global.f32 	%f23, [%rd14+8];
	fma.rn.f32 	%f24, %f22, %f23, %f21;
	ld.shared.f32 	%f25, [_ZZ19forward_pass_kernelPfS_S_S_S_S_E18hidden_activations+12];
	ld.global.f32 	%f26, [%rd14+12];
	fma.rn.f32 	%f27, %f25, %f26, %f24;
	ld.shared.f32 	%f28, [_ZZ19forward_pass_kernelPfS_S_S_S_S_E18hidden_activations+16];
	ld.global.f32 	%f29, [%rd14+16];
	fma.rn.f32 	%f30, %f28, %f29, %f27;
	cvta.to.global.u64 	%rd15, %rd5;
	ld.global.f32 	%f31, [%rd15];
	add.f32 	%f32, %f30, %f31;
	max.f32 	%f33, %f32, 0f00000000;
	cvta.to.global.u64 	%rd16, %rd6;
	st.global.f32 	[%rd16], %f33;
$L__BB0_4:
	ret;

}


// ===== COMPILED SASS (sm_100) =====

	.target	sm_100

	.elftype	@"ET_EXEC"


//--------------------- .note.nv.tkinfo           --------------------------
	.section	.note.nv.tkinfo,"",@"SHT_NOTE"
	.sectionflags	@"SHF_NOTE_NV_TKINFO"
	.tkinfo
        /*0018*/ 	.word	0x00000002
        /*0030*/ 	.string	""
        /*0030*/ 	.string	"ptxas"
        /*0030*/ 	.string	"Cuda compilation tools, release 13.0, V13.0.88"
        /*0030*/ 	.string	"Build cuda_13.0.r13.0/compiler.36424714_0"
        /*0030*/ 	.string	"-arch sm_100 -m 64 "



//--------------------- .note.nv.cuinfo           --------------------------
	.section	.note.nv.cuinfo,"",@"SHT_NOTE"
	.sectionflags	@"SHF_NOTE_NV_CUINFO"
        /*0018*/ 	.short	0x0002
        /*001a*/ 	.short	0x0064
        /*001c*/ 	.short	0x0082
	.zero		2


//--------------------- .nv.info                  --------------------------
	.section	.nv.info,"",@"SHT_CUDA_INFO"
	.align	4


	//----- nvinfo : EIATTR_REGCOUNT
	.align		4
        /*0000*/ 	.byte	0x04, 0x2f
        /*0002*/ 	.short	(.L_1 - .L_0)
	.align		4
.L_0:
        /*0004*/ 	.word	index@(_Z19forward_pass_kernelPfS_S_S_S_S_)
        /*0008*/ 	.word	0x00000014


	//----- nvinfo : EIATTR_FRAME_SIZE
	.align		4
.L_1:
        /*000c*/ 	.byte	0x04, 0x11
        /*000e*/ 	.short	(.L_3 - .L_2)
	.align		4
.L_2:
        /*0010*/ 	.word	index@(_Z19forward_pass_kernelPfS_S_S_S_S_)
        /*0014*/ 	.word	0x00000000


	//----- nvinfo : EIATTR_MIN_STACK_SIZE
	.align		4
.L_3:
        /*0018*/ 	.byte	0x04, 0x12
        /*001a*/ 	.short	(.L_5 - .L_4)
	.align		4
.L_4:
        /*001c*/ 	.word	index@(_Z19forward_pass_kernelPfS_S_S_S_S_)
        /*0020*/ 	.word	0x00000000
.L_5:


//--------------------- .nv.compat                --------------------------
	.section	.nv.compat,"",@"SHT_CUDA_COMPAT_INFO"
	.align	4
        /*0000*/ 	.byte	0x02, 0x09, 0x00, 0x00, 0x02, 0x02, 0x01, 0x00, 0x02, 0x05, 0x05, 0x00, 0x03, 0x07, 0x01, 0x01
        /*0010*/ 	.byte	0x02, 0x03, 0x00, 0x00, 0x02, 0x06, 0x01, 0x00, 0x04, 0x0b, 0x08, 0x00, 0x09, 0x00, 0x00, 0x00
        /*0020*/ 	.byte	0x00, 0x00, 0x00, 0x00


//--------------------- .nv.info._Z19forward_pass_kernelPfS_S_S_S_S_ --------------------------
	.section	.nv.info._Z19forward_pass_kernelPfS_S_S_S_S_,"",@"SHT_CUDA_INFO"
	.sectionflags	@""
	.align	4


	//----- nvinfo : EIATTR_CUDA_API_VERSION
	.align		4
        /*0000*/ 	.byte	0x04, 0x37
        /*0002*/ 	.short	(.L_7 - .L_6)
.L_6:
        /*0004*/ 	.word	0x00000082


	//----- nvinfo : EIATTR_KPARAM_INFO
	.align		4
.L_7:
        /*0008*/ 	.byte	0x04, 0x17
        /*000a*/ 	.short	(.L_9 - .L_8)
.L_8:
        /*000c*/ 	.word	0x00000000
        /*0010*/ 	.short	0x0005
        /*0012*/ 	.short	0x0028
        /*0014*/ 	.byte	0x00, 0xf5, 0x21, 0x00


	//----- nvinfo : EIATTR_KPARAM_INFO
	.align		4
.L_9:
        /*0018*/ 	.byte	0x04, 0x17
        /*001a*/ 	.short	(.L_11 - .L_10)
.L_10:
        /*001c*/ 	.word	0x00000000
        /*0020*/ 	.short	0x0004
        /*0022*/ 	.short	0x0020
        /*0024*/ 	.byte	0x00, 0xf5, 0x21, 0x00


	//----- nvinfo : EIATTR_KPARAM_INFO
	.align		4
.L_11:
        /*0028*/ 	.byte	0x04, 0x17
        /*002a*/ 	.short	(.L_13 - .L_12)
.L_12:
        /*002c*/ 	.word	0x00000000
        /*0030*/ 	.short	0x0003
        /*0032*/ 	.short	0x0018
        /*0034*/ 	.byte	0x00, 0xf5, 0x21, 0x00


	//----- nvinfo : EIATTR_KPARAM_INFO
	.align		4
.L_13:
        /*0038*/ 	.byte	0x04, 0x17
        /*003a*/ 	.short	(.L_15 - .L_14)
.L_14:
        /*003c*/ 	.word	0x00000000
        /*0040*/ 	.short	0x0002
        /*0042*/ 	.short	0x0010
        /*0044*/ 	.byte	0x00, 0xf5, 0x21, 0x00


	//----- nvinfo : EIATTR_KPARAM_INFO
	.align		4
.L_15:
        /*0048*/ 	.byte	0x04, 0x17
        /*004a*/ 	.short	(.L_17 - .L_16)
.L_16:
        /*004c*/ 	.word	0x00000000
        /*0050*/ 	.short	0x0001
        /*0052*/ 	.short	0x0008
        /*0054*/ 	.byte	0x00, 0xf5, 0x21, 0x00


	//----- nvinfo : EIATTR_KPARAM_INFO
	.align		4
.L_17:
        /*0058*/ 	.byte	0x04, 0x17
        /*005a*/ 	.short	(.L_19 - .L_18)
.L_18:
        /*005c*/ 	.word	0x00000000
        /*0060*/ 	.short	0x0000
        /*0062*/ 	.short	0x0000
        /*0064*/ 	.byte	0x00, 0xf5, 0x21, 0x00


	//----- nvinfo : EIATTR_SPARSE_MMA_MASK
	.align		4
.L_19:
        /*0068*/ 	.byte	0x03, 0x50
        /*006a*/ 	.short	0x0000


	//----- nvinfo : EIATTR_MAXREG_COUNT
	.align		4
        /*006c*/ 	.byte	0x03, 0x1b
        /*006e*/ 	.short	0x00ff


	//----- nvinfo : EIATTR_NUM_BARRIERS
	.align		4
        /*0070*/ 	.byte	0x02, 0x4c
        /*0072*/ 	.byte	0x01
	.zero		1


	//----- nvinfo : EIATTR_MERCURY_ISA_VERSION
	.align		4
        /*0074*/ 	.byte	0x03, 0x5f
        /*0076*/ 	.short	0x0101


	//----- nvinfo : EIATTR_VRC_CTA_INIT_COUNT
	.align		4
        /*0078*/ 	.byte	0x02, 0x4a
	.zero		1
	.zero		1


	//----- nvinfo : EIATTR_EXIT_INSTR_OFFSETS
	.align		4
        /*007c*/ 	.byte	0x04, 0x1c
        /*007e*/ 	.short	(.L_21 - .L_20)


	//   ....[0]....
.L_20:
        /*0080*/ 	.word	0x00000220


	//   ....[1]....
        /*0084*/ 	.word	0x00000390


	//----- nvinfo : EIATTR_CRS_STACK_SIZE
	.align		4
.L_21:
        /*0088*/ 	.byte	0x04, 0x1e
        /*008a*/ 	.short	(.L_23 - .L_22)
.L_22:
        /*008c*/ 	.word	0x00000000


	//----- nvinfo : EIATTR_CBANK_PARAM_SIZE
	.align		4
.L_23:
        /*0090*/ 	.byte	0x03, 0x19
        /*0092*/ 	.short	0x0030


	//----- nvinfo : EIATTR_PARAM_CBANK
	.align		4
        /*0094*/ 	.byte	0x04, 0x0a
        /*0096*/ 	.short	(.L_25 - .L_24)
	.align		4
.L_24:
        /*0098*/ 	.word	index@(.nv.constant0._Z19forward_pass_kernelPfS_S_S_S_S_)
        /*009c*/ 	.short	0x0380
        /*009e*/ 	.short	0x0030


	//----- nvinfo : EIATTR_SW_WAR
	.align		4
.L_25:
        /*00a0*/ 	.byte	0x04, 0x36
        /*00a2*/ 	.short	(.L_27 - .L_26)
.L_26:
        /*00a4*/ 	.word	0x00000008
.L_27:


//--------------------- .nv.callgraph             --------------------------
	.section	.nv.callgraph,"",@"SHT_CUDA_CALLGRAPH"
	.align	4
	.sectionentsize	8
	.align		4
        /*0000*/ 	.word	0x00000000
	.align		4
        /*0004*/ 	.word	0xffffffff
	.align		4
        /*0008*/ 	.word	0x00000000
	.align		4
        /*000c*/ 	.word	0xfffffffe
	.align		4
        /*0010*/ 	.word	0x00000000
	.align		4
        /*0014*/ 	.word	0xfffffffd
	.align		4
        /*0018*/ 	.word	0x00000000
	.align		4
        /*001c*/ 	.word	0xfffffffc


//--------------------- .text._Z19forward_pass_kernelPfS_S_S_S_S_ --------------------------
	.section	.text._Z19forward_pass_kernelPfS_S_S_S_S_,"ax",@progbits
	.align	128
        .global         _Z19forward_pass_kernelPfS_S_S_S_S_
        .type           _Z19forward_pass_kernelPfS_S_S_S_S_,@function
        .size           _Z19forward_pass_kernelPfS_S_S_S_S_,(.L_x_3 - _Z19forward_pass_kernelPfS_S_S_S_S_)
        .other          _Z19forward_pass_kernelPfS_S_S_S_S_,@"STO_CUDA_ENTRY STV_DEFAULT"
_Z19forward_pass_kernelPfS_S_S_S_S_:
.text._Z19forward_pass_kernelPfS_S_S_S_S_:
[----:B------:R-:W-:Y:S01]  /*0000*/  LDC R1, c[0x0][0x37c] ;  /* 0x0000df00ff017b82 */ /* 0x000fe20000000800 */
[----:B------:R-:W0:Y:S01]  /*0010*/  S2R R17, SR_TID.X ;  /* 0x0000000000117919 */ /* 0x000e220000002100 */
[----:B------:R-:W1:Y:S01]  /*0020*/  LDCU.64 UR6, c[0x0][0x358] ;  /* 0x00006b00ff0677ac */ /* 0x000e620008000a00 */
[----:B------:R-:W-:Y:S01]  /*0030*/  BSSY.RECONVERGENT B0, `(.L_x_0) ;  /* 0x000001d000007945 */ /* 0x000fe20003800200 */
[C---:B0-----:R-:W-:Y:S02]  /*0040*/  ISETP.GT.U32.AND P0, PT, R17.reuse, 0x4, PT ;  /* 0x000000041100780c */ /* 0x041fe40003f04070 */
[----:B------:R-:W-:-:S11]  /*0050*/  ISETP.NE.AND P1, PT, R17, RZ, PT ;  /* 0x000000ff1100720c */ /* 0x000fd60003f25270 */
[----:B-1----:R-:W-:Y:S05]  /*0060*/  @P0 BRA `(.L_x_1) ;  /* 0x0000000000640947 */ /* 0x002fea0003800000 */
[----:B------:R-:W0:Y:S01]  /*0070*/  LDC.64 R4, c[0x0][0x388] ;  /* 0x0000e200ff047b82 */ /* 0x000e220000000a00 */
[----:B------:R-:W-:-:S07]  /*0080*/  SHF.L.U32 R9, R17, 0x2, RZ ;  /* 0x0000000211097819 */ /* 0x000fce00000006ff */
[----:B------:R-:W1:Y:S08]  /*0090*/  LDC.64 R2, c[0x0][0x380] ;  /* 0x0000e000ff027b82 */ /* 0x000e700000000a00 */
[----:B------:R-:W2:Y:S01]  /*00a0*/  LDC.64 R6, c[0x0][0x390] ;  /* 0x0000e400ff067b82 */ /* 0x000ea20000000a00 */
[----:B0-----:R-:W-:-:S05]  /*00b0*/  IMAD.WIDE.U32 R4, R9, 0x4, R4 ;  /* 0x0000000409047825 */ /* 0x001fca00078e0004 */
[----:B------:R-:W3:Y:S04]  /*00c0*/  LDG.E R11, desc[UR6][R4.64] ;  /* 0x00000006040b7981 */ /* 0x000ee8000c1e1900 */
[----:B-1----:R-:W3:Y:S04]  /*00d0*/  LDG.E R0, desc[UR6][R2.64] ;  /* 0x0000000602007981 */ /* 0x002ee8000c1e1900 */
[----:B------:R-:W4:Y:S04]  /*00e0*/  LDG.E R13, desc[UR6][R2.64+0x4] ;  /* 0x00000406020d7981 */ /* 0x000f28000c1e1900 */
[----:B------:R-:W4:Y:S01]  /*00f0*/  LDG.E R8, desc[UR6][R4.64+0x4] ;  /* 0x0000040604087981 */ /* 0x000f22000c1e1900 */
[----:B--2---:R-:W-:-:S03]  /*0100*/  IMAD.WIDE.U32 R6, R17, 0x4, R6 ;  /* 0x0000000411067825 */ /* 0x004fc600078e0006 */
[----:B------:R-:W2:Y:S04]  /*0110*/  LDG.E R15, desc[UR6][R2.64+0x8] ;  /* 0x00000806020f7981 */ /* 0x000ea8000c1e1900 */
[----:B------:R-:W2:Y:S04]  /*0120*/  LDG.E R10, desc[UR6][R4.64+0x8] ;  /* 0x00000806040a7981 */ /* 0x000ea8000c1e1900 */
[----:B------:R-:W5:Y:S04]  /*0130*/  LDG.E R12, desc[UR6][R4.64+0xc] ;  /* 0x00000c06040c7981 */ /* 0x000f68000c1e1900 */
[----:B------:R-:W5:Y:S04]  /*0140*/  LDG.E R17, desc[UR6][R2.64+0xc] ;  /* 0x00000c0602117981 */ /* 0x000f68000c1e1900 */
[----:B------:R-:W5:Y:S01]  /*0150*/  LDG.E R7, desc[UR6][R6.64] ;  /* 0x0000000606077981 */ /* 0x000f62000c1e1900 */
[----:B------:R-:W0:Y:S01]  /*0160*/  S2UR UR5, SR_CgaCtaId ;  /* 0x00000000000579c3 */ /* 0x000e220000008800 */
[----:B------:R-:W-:-:S02]  /*0170*/  UMOV UR4, 0x400 ;  /* 0x0000040000047882 */ /* 0x000fc40000000000 */
[----:B0-----:R-:W-:Y:S01]  /*0180*/  ULEA UR4, UR5, UR4, 0x18 ;  /* 0x0000000405047291 */ /* 0x001fe2000f8ec0ff */
[----:B---3--:R-:W-:-:S04]  /*0190*/  FFMA R0, R0, R11, RZ ;  /* 0x0000000b00007223 */ /* 0x008fc800000000ff */
[----:B----4-:R-:W-:-:S04]  /*01a0*/  FFMA R0, R13, R8, R0 ;  /* 0x000000080d007223 */ /* 0x010fc80000000000 */
[----:B--2---:R-:W-:-:S04]  /*01b0*/  FFMA R0, R15, R10, R0 ;  /* 0x0000000a0f007223 */ /* 0x004fc80000000000 */
[----:B-----5:R-:W-:-:S04]  /*01c0*/  FFMA R0, R17, R12, R0 ;  /* 0x0000000c11007223 */ /* 0x020fc80000000000 */
[----:B------:R-:W-:-:S05]  /*01d0*/  FADD R0, R0, R7 ;  /* 0x0000000700007221 */ /* 0x000fca0000000000 */
[----:B------:R-:W-:-:S05]  /*01e0*/  FMNMX R0, RZ, R0, !PT ;  /* 0x00000000ff007209 */ /* 0x000fca0007800000 */
[----:B------:R0:W-:Y:S02]  /*01f0*/  STS [R9+UR4], R0 ;  /* 0x0000000009007988 */ /* 0x0001e40008000804 */
.L_x_1:
[----:B------:R-:W-:Y:S05]  /*0200*/  BSYNC.RECONVERGENT B0 ;  /* 0x0000000000007941 */ /* 0x000fea0003800200 */
.L_x_0:
[----:B------:R-:W-:Y:S06]  /*0210*/  BAR.SYNC.DEFER_BLOCKING 0x0 ;  /* 0x0000000000007b1d */ /* 0x000fec0000010000 */
[----:B------:R-:W-:Y:S05]  /*0220*/  @P1 EXIT ;  /* 0x000000000000194d */ /* 0x000fea0003800000 */
[----:B------:R-:W1:Y:S08]  /*0230*/  LDC.64 R2, c[0x0][0x398] ;  /* 0x0000e600ff027b82 */ /* 0x000e700000000a00 */
[----:B0-----:R-:W0:Y:S01]  /*0240*/  LDC.64 R8, c[0x0][0x3a0] ;  /* 0x0000e800ff087b82 */ /* 0x001e220000000a00 */
[----:B-1----:R-:W2:Y:S04]  /*0250*/  LDG.E R11, desc[UR6][R2.64] ;  /* 0x00000006020b7981 */ /* 0x002ea8000c1e1900 */
[----:B------:R-:W3:Y:S04]  /*0260*/  LDG.E R13, desc[UR6][R2.64+0x4] ;  /* 0x00000406020d7981 */ /* 0x000ee8000c1e1900 */
[----:B------:R-:W4:Y:S04]  /*0270*/  LDG.E R0, desc[UR6][R2.64+0x8] ;  /* 0x0000080602007981 */ /* 0x000f28000c1e1900 */
[----:B------:R-:W5:Y:S04]  /*0280*/  LDG.E R15, desc[UR6][R2.64+0xc] ;  /* 0x00000c06020f7981 */ /* 0x000f68000c1e1900 */
[----:B------:R-:W5:Y:S04]  /*0290*/  LDG.E R10, desc[UR6][R2.64+0x10] ;  /* 0x00001006020a7981 */ /* 0x000f68000c1e1900 */
[----:B0-----:R-:W5:Y:S01]  /*02a0*/  LDG.E R9, desc[UR6][R8.64] ;  /* 0x0000000608097981 */ /* 0x001f62000c1e1900 */
[----:B------:R-:W0:Y:S01]  /*02b0*/  S2UR UR5, SR_CgaCtaId ;  /* 0x00000000000579c3 */ /* 0x000e220000008800 */
[----:B------:R-:W-:-:S02]  /*02c0*/  UMOV UR4, 0x400 ;  /* 0x0000040000047882 */ /* 0x000fc40000000000 */
[----:B0-----:R-:W-:-:S09]  /*02d0*/  ULEA UR4, UR5, UR4, 0x18 ;  /* 0x0000000405047291 */ /* 0x001fd2000f8ec0ff */
[----:B------:R-:W2:Y:S04]  /*02e0*/  LDS.128 R4, [UR4] ;  /* 0x00000004ff047984 */ /* 0x000ea80008000c00 */
[----:B------:R-:W0:Y:S01]  /*02f0*/  LDS R17, [UR4+0x10] ;  /* 0x00001004ff117984 */ /* 0x000e220008000800 */
[----:B--2---:R-:W-:-:S04]  /*0300*/  FFMA R4, R4, R11, RZ ;  /* 0x0000000b04047223 */ /* 0x004fc800000000ff */
[----:B---3--:R-:W-:Y:S02]  /*0310*/  FFMA R13, R13, R5, R4 ;  /* 0x000000050d0d7223 */ /* 0x008fe40000000004 */
[----:B------:R-:W1:Y:S02]  /*0320*/  LDC.64 R4, c[0x0][0x3a8] ;  /* 0x0000ea00ff047b82 */ /* 0x000e640000000a00 */
[----:B----4-:R-:W-:-:S04]  /*0330*/  FFMA R0, R0, R6, R13 ;  /* 0x0000000600007223 */ /* 0x010fc8000000000d */
[----:B-----5:R-:W-:-:S04]  /*0340*/  FFMA R0, R15, R7, R0 ;  /* 0x000000070f007223 */ /* 0x020fc80000000000 */
[----:B0-----:R-:W-:-:S04]  /*0350*/  FFMA R0, R17, R10, R0 ;  /* 0x0000000a11007223 */ /* 0x001fc80000000000 */
[----:B------:R-:W-:-:S05]  /*0360*/  FADD R0, R0, R9 ;  /* 0x0000000900007221 */ /* 0x000fca0000000000 */
[----:B------:R-:W-:-:S05]  /*0370*/  FMNMX R3, RZ, R0, !PT ;  /* 0x00000000ff037209 */ /* 0x000fca0007800000 */
[----:B-1----:R-:W-:Y:S01]  /*0380*/  STG.E desc[UR6][R4.64], R3 ;  /* 0x0000000304007986 */ /* 0x002fe2000c101906 */
[----:B------:R-:W-:Y:S05]  /*0390*/  EXIT ;  /* 0x000000000000794d */ /* 0x000fea0003800000 */
.L_x_2:
[----:B------:R-:W-:-:S00]  /*03a0*/  BRA `(.L_x_2) ;  /* 0xfffffffc00fc7947 */ /* 0x000fc0000383ffff */
[----:B------:R-:W-:-:S00]  /*03b0*/  NOP ;  /* 0x0000000000007918 */ /* 0x000fc00000000000 */
        /* <DEDUP_REMOVED lines=12> */
.L_x_3:


//--------------------- .nv.shared._Z19forward_pass_kernelPfS_S_S_S_S_ --------------------------
	.section	.nv.shared._Z19forward_pass_kernelPfS_S_S_S_S_,"aw",@nobits
	.sectionflags	@""
	.align	4
.nv.shared._Z19forward_pass_kernelPfS_S_S_S_S_:
	.zero		1044


//--------------------- .nv.shared.reserved.0     --------------------------
	.section	.nv.shared.reserved.0,"aw",@nobits
	.weak		__nv_reservedSMEM_offset_0_alias
	.size		__nv_reservedSMEM_offset_0_alias, 0, 64
	.other		__nv_reservedSMEM_offset_0_alias,@"STO_CUDA_RESERVED_SHARED STV_DEFAULT"
__nv_reservedSMEM_offset_0_alias:
	.zero		0
	.zero		64


//--------------------- .nv.constant0._Z19forward_pass_kernelPfS_S_S_S_S_ --------------------------
	.section	.nv.constant0._Z19forward_pass_kernelPfS_S_S_S_S_,"a",@progbits
	.sectionflags	@""
	.align	4
.nv.constant0._Z19forward_pass_kernelPfS_S_S_S_S_:
	.zero		944


//--------------------- SYMBOLS --------------------------

	.type		.nv.reservedSmem.offset0,@object
	.size		.nv.reservedSmem.offset0,0x4
	.type		.nv.reservedSmem.cap,@object
	.size		.nv.reservedSmem.cap,0x4
